	.headerflags	@"EF_CUDA_TEXMODE_UNIFIED EF_CUDA_64BIT_ADDRESS EF_CUDA_ACCELERATORS EF_CUDA_SM90 EF_CUDA_VIRTUAL_SM(EF_CUDA_SM90)"
	.elftype	@"ET_EXEC"


//--------------------- .nv.info                  --------------------------
	.section	.nv.info,"",@"SHT_CUDA_INFO"
	.align	4


	//----- nvinfo : EIATTR_REGCOUNT
	.align		4
        /*0000*/ 	.byte	0x04, 0x2f
        /*0002*/ 	.short	(.L_3 - .L_2)
	.align		4
.L_2:
        /*0004*/ 	.word	index@(triton_poi_fused__native_batch_norm_legit_no_training_relu_19)
        /*0008*/ 	.word	0x00000012


	//----- nvinfo : EIATTR_MIN_STACK_SIZE
	.align		4
.L_3:
        /*000c*/ 	.byte	0x04, 0x12
        /*000e*/ 	.short	(.L_5 - .L_4)
	.align		4
.L_4:
        /*0010*/ 	.word	index@(triton_poi_fused__native_batch_norm_legit_no_training_relu_19)
        /*0014*/ 	.word	0x00000000


	//----- nvinfo : EIATTR_FRAME_SIZE
	.align		4
.L_5:
        /*0018*/ 	.byte	0x04, 0x11
        /*001a*/ 	.short	(.L_7 - .L_6)
	.align		4
.L_6:
        /*001c*/ 	.word	index@(triton_poi_fused__native_batch_norm_legit_no_training_relu_19)
        /*0020*/ 	.word	0x00000000


	//----- nvinfo : EIATTR_MIN_STACK_SIZE
	.align		4
.L_7:
        /*0024*/ 	.byte	0x04, 0x12
        /*0026*/ 	.short	(.L_9 - .L_8)
	.align		4
.L_8:
        /*0028*/ 	.word	index@(triton_poi_fused__native_batch_norm_legit_no_training_relu_19)
        /*002c*/ 	.word	0x00000000
.L_9:


//--------------------- .nv.info.triton_poi_fused__native_batch_norm_legit_no_training_relu_19 --------------------------
	.section	.nv.info.triton_poi_fused__native_batch_norm_legit_no_training_relu_19,"",@"SHT_CUDA_INFO"
	.sectionflags	@""
	.align	4


	//----- nvinfo : EIATTR_CUDA_API_VERSION
	.align		4
        /*0000*/ 	.byte	0x04, 0x37
        /*0002*/ 	.short	(.L_11 - .L_10)
.L_10:
        /*0004*/ 	.word	0x0000007c


	//----- nvinfo : EIATTR_KPARAM_INFO
	.align		4
.L_11:
        /*0008*/ 	.byte	0x04, 0x17
        /*000a*/ 	.short	(.L_13 - .L_12)
.L_12:
        /*000c*/ 	.word	0x00000000
        /*0010*/ 	.short	0x0006
        /*0012*/ 	.short	0x0030
        /*0014*/ 	.byte	0x00, 0xf0, 0x11, 0x00


	//----- nvinfo : EIATTR_KPARAM_INFO
	.align		4
.L_13:
        /*0018*/ 	.byte	0x04, 0x17
        /*001a*/ 	.short	(.L_15 - .L_14)
.L_14:
        /*001c*/ 	.word	0x00000000
        /*0020*/ 	.short	0x0005
        /*0022*/ 	.short	0x0028
        /*0024*/ 	.byte	0x00, 0xf4, 0x21, 0x00


	//----- nvinfo : EIATTR_KPARAM_INFO
	.align		4
.L_15:
        /*0028*/ 	.byte	0x04, 0x17
        /*002a*/ 	.short	(.L_17 - .L_16)
.L_16:
        /*002c*/ 	.word	0x00000000
        /*0030*/ 	.short	0x0004
        /*0032*/ 	.short	0x0020
        /*0034*/ 	.byte	0x00, 0xf4, 0x21, 0x00


	//----- nvinfo : EIATTR_KPARAM_INFO
	.align		4
.L_17:
        /*0038*/ 	.byte	0x04, 0x17
        /*003a*/ 	.short	(.L_19 - .L_18)
.L_18:
        /*003c*/ 	.word	0x00000000
        /*0040*/ 	.short	0x0003
        /*0042*/ 	.short	0x0018
        /*0044*/ 	.byte	0x00, 0xf4, 0x21, 0x00


	//----- nvinfo : EIATTR_KPARAM_INFO
	.align		4
.L_19:
        /*0048*/ 	.byte	0x04, 0x17
        /*004a*/ 	.short	(.L_21 - .L_20)
.L_20:
        /*004c*/ 	.word	0x00000000
        /*0050*/ 	.short	0x0002
        /*0052*/ 	.short	0x0010
        /*0054*/ 	.byte	0x00, 0xf4, 0x21, 0x00


	//----- nvinfo : EIATTR_KPARAM_INFO
	.align		4
.L_21:
        /*0058*/ 	.byte	0x04, 0x17
        /*005a*/ 	.short	(.L_23 - .L_22)
.L_22:
        /*005c*/ 	.word	0x00000000
        /*0060*/ 	.short	0x0001
        /*0062*/ 	.short	0x0008
        /*0064*/ 	.byte	0x00, 0xf4, 0x21, 0x00


	//----- nvinfo : EIATTR_KPARAM_INFO
	.align		4
.L_23:
        /*0068*/ 	.byte	0x04, 0x17
        /*006a*/ 	.short	(.L_25 - .L_24)
.L_24:
        /*006c*/ 	.word	0x00000000
        /*0070*/ 	.short	0x0000
        /*0072*/ 	.short	0x0000
        /*0074*/ 	.byte	0x00, 0xf4, 0x21, 0x00


	//----- nvinfo : EIATTR_SPARSE_MMA_MASK
	.align		4
.L_25:
        /*0078*/ 	.byte	0x03, 0x50
        /*007a*/ 	.short	0x0000


	//----- nvinfo : EIATTR_MAXREG_COUNT
	.align		4
        /*007c*/ 	.byte	0x03, 0x1b
        /*007e*/ 	.short	0x00ff


	//----- nvinfo : EIATTR_EXIT_INSTR_OFFSETS
	.align		4
        /*0080*/ 	.byte	0x04, 0x1c
        /*0082*/ 	.short	(.L_27 - .L_26)


	//   ....[0]....
.L_26:
        /*0084*/ 	.word	0x000003d0


	//----- nvinfo : EIATTR_REQNTID
	.align		4
.L_27:
        /*0088*/ 	.byte	0x04, 0x10
        /*008a*/ 	.short	(.L_29 - .L_28)
.L_28:
        /*008c*/ 	.word	0x00000080
        /*0090*/ 	.word	0x00000001
        /*0094*/ 	.word	0x00000001


	//----- nvinfo : EIATTR_CBANK_PARAM_SIZE
	.align		4
.L_29:
        /*0098*/ 	.byte	0x03, 0x19
        /*009a*/ 	.short	0x0034


	//----- nvinfo : EIATTR_PARAM_CBANK
	.align		4
        /*009c*/ 	.byte	0x04, 0x0a
        /*009e*/ 	.short	(.L_31 - .L_30)
	.align		4
.L_30:
        /*00a0*/ 	.word	index@(.nv.constant0.triton_poi_fused__native_batch_norm_legit_no_training_relu_19)
        /*00a4*/ 	.short	0x0210
        /*00a6*/ 	.short	0x0034


	//----- nvinfo : EIATTR_SW_WAR
	.align		4
.L_31:
        /*00a8*/ 	.byte	0x04, 0x36
        /*00aa*/ 	.short	(.L_33 - .L_32)
.L_32:
        /*00ac*/ 	.word	0x00000008
.L_33:


//--------------------- .nv.callgraph             --------------------------
	.section	.nv.callgraph,"",@"SHT_CUDA_CALLGRAPH"
	.align	4
	.sectionentsize	8
	.align		4
        /*0000*/ 	.word	0x00000000
	.align		4
        /*0004*/ 	.word	0xffffffff
	.align		4
        /*0008*/ 	.word	0x00000000
	.align		4
        /*000c*/ 	.word	0xfffffffe
	.align		4
        /*0010*/ 	.word	0x00000000
	.align		4
        /*0014*/ 	.word	0xfffffffd
	.align		4
        /*0018*/ 	.word	0x00000000
	.align		4
        /*001c*/ 	.word	0xfffffffc


//--------------------- .nv.constant4             --------------------------
	.section	.nv.constant4,"a",@progbits
	.align	8
	.align		8
.nv.constant4:
        /*0000*/ 	.dword	_$_str
	.align		8
        /*0008*/ 	.dword	_$_str_$_2


//--------------------- .text.triton_poi_fused__native_batch_norm_legit_no_training_relu_19 --------------------------
	.section	.text.triton_poi_fused__native_batch_norm_legit_no_training_relu_19,"ax",@progbits
	.align	128
        .global         triton_poi_fused__native_batch_norm_legit_no_training_relu_19
        .type           triton_poi_fused__native_batch_norm_legit_no_training_relu_19,@function
        .size           triton_poi_fused__native_batch_norm_legit_no_training_relu_19,(.L_x_1 - triton_poi_fused__native_batch_norm_legit_no_training_relu_19)
        .other          triton_poi_fused__native_batch_norm_legit_no_training_relu_19,@"STO_CUDA_ENTRY STV_DEFAULT"
triton_poi_fused__native_batch_norm_legit_no_training_relu_19:
.text.triton_poi_fused__native_batch_norm_legit_no_training_relu_19:
[----:B------:R-:W-:Y:S01]  /*0000*/  LDC R1, c[0x0][0x28] ;  /* 0x00000a00ff017b82 */ /* 0x000fe20000000800 */
[----:B------:R-:W1:Y:S07]  /*0010*/  S2R R0, SR_TID.X ;  /* 0x0000000000007919 */ /* 0x000e6e0000002100 */
[----:B------:R-:W2:Y:S01]  /*0020*/  LDC.64 R2, c[0x0][0x220] ;  /* 0x00008800ff027b82 */ /* 0x000ea20000000a00 */
[----:B------:R-:W-:Y:S01]  /*0030*/  ULDC.64 UR4, c[0x0][0x208] ;  /* 0x0000820000047ab9 */ /* 0x000fe20000000a00 */
[----:B------:R-:W3:Y:S06]  /*0040*/  S2R R7, SR_CTAID.X ;  /* 0x0000000000077919 */ /* 0x000eec0000002500 */
[----:B------:R-:W4:Y:S08]  /*0050*/  LDC.64 R8, c[0x0][0x228] ;  /* 0x00008a00ff087b82 */ /* 0x000f300000000a00 */
[----:B------:R-:W5:Y:S01]  /*0060*/  LDC.64 R10, c[0x0][0x230] ;  /* 0x00008c00ff0a7b82 */ /* 0x000f620000000a00 */
[----:B-1----:R-:W-:-:S02]  /*0070*/  SHF.L.U32 R0, R0, 0x1, RZ ;  /* 0x0000000100007819 */ /* 0x002fc400000006ff */
[----:B---3--:R-:W-:Y:S02]  /*0080*/  SHF.R.S32.HI R5, RZ, 0x17, R7 ;  /* 0x00000017ff057819 */ /* 0x008fe40000011407 */
[----:B------:R-:W-:Y:S02]  /*0090*/  LOP3.LUT R0, R0, 0xfe, RZ, 0xc0, !PT ;  /* 0x000000fe00007812 */ /* 0x000fe400078ec0ff */
[----:B------:R-:W-:Y:S02]  /*00a0*/  SGXT R5, R5, 0x1 ;  /* 0x000000010505781a */ /* 0x000fe40000000200 */
[----:B------:R-:W-:Y:S02]  /*00b0*/  LEA R0, R7, R0, 0x8 ;  /* 0x0000000007007211 */ /* 0x000fe400078e40ff */
[----:B------:R-:W1:Y:S02]  /*00c0*/  LDC.64 R6, c[0x0][0x218] ;  /* 0x00008600ff067b82 */ /* 0x000e640000000a00 */
[----:B------:R-:W-:-:S04]  /*00d0*/  LEA.HI R5, R5, R0, RZ, 0x8 ;  /* 0x0000000005057211 */ /* 0x000fc800078f40ff */
[----:B------:R-:W-:-:S04]  /*00e0*/  LOP3.LUT R5, R5, 0xffffff00, RZ, 0xc0, !PT ;  /* 0xffffff0005057812 */ /* 0x000fc800078ec0ff */
[----:B------:R-:W-:Y:S02]  /*00f0*/  IADD3 R13, R0, -R5, RZ ;  /* 0x80000005000d7210 */ /* 0x000fe40007ffe0ff */
[----:B------:R-:W3:Y:S03]  /*0100*/  LDC.64 R4, c[0x0][0x210] ;  /* 0x00008400ff047b82 */ /* 0x000ee60000000a00 */
[----:B--2---:R-:W-:-:S06]  /*0110*/  IMAD.WIDE R2, R13, 0x4, R2 ;  /* 0x000000040d027825 */ /* 0x004fcc00078e0202 */
[----:B------:R-:W2:Y:S01]  /*0120*/  LDG.E.EL.64 R2, desc[UR4][R2.64] ;  /* 0x0000000402027981 */ /* 0x000ea2000c2e1b00 */
[----:B-1----:R-:W-:-:S04]  /*0130*/  IMAD.WIDE R6, R13, 0x4, R6 ;  /* 0x000000040d067825 */ /* 0x002fc800078e0206 */
[C---:B----4-:R-:W-:Y:S02]  /*0140*/  IMAD.WIDE R8, R13.reuse, 0x4, R8 ;  /* 0x000000040d087825 */ /* 0x050fe400078e0208 */
[----:B------:R-:W4:Y:S02]  /*0150*/  LDG.E.EL.64 R6, desc[UR4][R6.64] ;  /* 0x0000000406067981 */ /* 0x000f24000c2e1b00 */
[----:B-----5:R-:W-:Y:S02]  /*0160*/  IMAD.WIDE R10, R13, 0x4, R10 ;  /* 0x000000040d0a7825 */ /* 0x020fe400078e020a */
[----:B------:R-:W5:Y:S02]  /*0170*/  LDG.E.EL.64 R8, desc[UR4][R8.64] ;  /* 0x0000000408087981 */ /* 0x000f64000c2e1b00 */
[----:B---3--:R-:W-:Y:S02]  /*0180*/  IMAD.WIDE R4, R0, 0x4, R4 ;  /* 0x0000000400047825 */ /* 0x008fe400078e0204 */
[----:B------:R-:W5:Y:S04]  /*0190*/  LDG.E.EL.64 R10, desc[UR4][R10.64] ;  /* 0x000000040a0a7981 */ /* 0x000f68000c2e1b00 */
[----:B------:R-:W4:Y:S01]  /*01a0*/  LDG.E.64 R4, desc[UR4][R4.64] ;  /* 0x0000000404047981 */ /* 0x000f22000c1e1b00 */
[----:B------:R-:W-:Y:S01]  /*01b0*/  HFMA2.MMA R14, -RZ, RZ, 1.625, 0 ;  /* 0x3e800000ff0e7435 */ /* 0x000fe200000001ff */
[----:B--2---:R-:W-:Y:S01]  /*01c0*/  FADD R2, R2, 9.9999997473787516356e-06 ;  /* 0x3727c5ac02027421 */ /* 0x004fe20000000000 */
[----:B------:R-:W-:-:S03]  /*01d0*/  FADD R3, R3, 9.9999997473787516356e-06 ;  /* 0x3727c5ac03037421 */ /* 0x000fc60000000000 */
[----:B------:R-:W1:Y:S08]  /*01e0*/  MUFU.SQRT R12, R2 ;  /* 0x00000002000c7308 */ /* 0x000e700000002000 */
[----:B------:R2:W3:Y:S01]  /*01f0*/  MUFU.SQRT R13, R3 ;  /* 0x00000003000d7308 */ /* 0x0004e20000002000 */
[C---:B-1----:R-:W-:Y:S02]  /*0200*/  FSETP.GT.AND P0, PT, R12.reuse, 8.50705917302346158658e+37, PT ;  /* 0x7e8000000c00780b */ /* 0x042fe40003f04000 */
[----:B------:R-:W-:Y:S01]  /*0210*/  FSETP.GEU.AND P2, PT, R12, 1.175494350822287508e-38, PT ;  /* 0x008000000c00780b */ /* 0x000fe20003f4e000 */
[----:B--2---:R-:W1:Y:S01]  /*0220*/  LDC.64 R2, c[0x0][0x238] ;  /* 0x00008e00ff027b82 */ /* 0x004e620000000a00 */
[----:B---3--:R-:W-:-:S02]  /*0230*/  FSETP.GT.AND P1, PT, R13, 8.50705917302346158658e+37, PT ;  /* 0x7e8000000d00780b */ /* 0x008fc40003f24000 */
[----:B------:R-:W-:-:S07]  /*0240*/  FSETP.GEU.AND P3, PT, R13, 1.175494350822287508e-38, PT ;  /* 0x008000000d00780b */ /* 0x000fce0003f6e000 */
[----:B------:R-:W-:-:S04]  /*0250*/  @P0 FMUL R12, R12, 0.25 ;  /* 0x3e8000000c0c0820 */ /* 0x000fc80000400000 */
[----:B------:R-:W-:Y:S01]  /*0260*/  @!P2 FMUL R12, R12, 16777216 ;  /* 0x4b8000000c0ca820 */ /* 0x000fe20000400000 */
[----:B------:R-:W-:-:S04]  /*0270*/  @P1 FMUL R13, R13, 0.25 ;  /* 0x3e8000000d0d1820 */ /* 0x000fc80000400000 */
[----:B------:R-:W-:Y:S01]  /*0280*/  @!P3 FMUL R13, R13, 16777216 ;  /* 0x4b8000000d0db820 */ /* 0x000fe20000400000 */
[----:B------:R-:W2:Y:S01]  /*0290*/  MUFU.RCP R12, R12 ;  /* 0x0000000c000c7308 */ /* 0x000ea20000001000 */
[----:B------:R-:W-:-:S07]  /*02a0*/  FSEL R15, R14, 1, P0 ;  /* 0x3f8000000e0f7808 */ /* 0x000fce0000000000 */
[----:B------:R-:W3:Y:S01]  /*02b0*/  MUFU.RCP R13, R13 ;  /* 0x0000000d000d7308 */ /* 0x000ee20000001000 */
[----:B------:R-:W-:Y:S01]  /*02c0*/  FSEL R14, R14, 1, P1 ;  /* 0x3f8000000e0e7808 */ /* 0x000fe20000800000 */
[----:B------:R-:W-:-:S04]  /*02d0*/  @!P2 FMUL R15, R15, 16777216 ;  /* 0x4b8000000f0fa820 */ /* 0x000fc80000400000 */
[----:B------:R-:W-:Y:S01]  /*02e0*/  @!P3 FMUL R14, R14, 16777216 ;  /* 0x4b8000000e0eb820 */ /* 0x000fe20000400000 */
[----:B----4-:R-:W-:Y:S01]  /*02f0*/  FADD R5, R5, -R7 ;  /* 0x8000000705057221 */ /* 0x010fe20000000000 */
[----:B------:R-:W-:Y:S01]  /*0300*/  FADD R4, R4, -R6 ;  /* 0x8000000604047221 */ /* 0x000fe20000000000 */
[----:B--2---:R-:W-:Y:S01]  /*0310*/  FMUL R15, R12, R15 ;  /* 0x0000000f0c0f7220 */ /* 0x004fe20000400000 */
[----:B---3--:R-:W-:-:S03]  /*0320*/  FMUL R14, R13, R14 ;  /* 0x0000000e0d0e7220 */ /* 0x008fc60000400000 */
[----:B------:R-:W-:Y:S01]  /*0330*/  FMUL R15, R4, R15 ;  /* 0x0000000f040f7220 */ /* 0x000fe20000400000 */
[----:B------:R-:W-:-:S03]  /*0340*/  FMUL R14, R5, R14 ;  /* 0x0000000e050e7220 */ /* 0x000fc60000400000 */
[----:B-----5:R-:W-:Y:S01]  /*0350*/  FFMA R8, R8, R15, R10 ;  /* 0x0000000f08087223 */ /* 0x020fe2000000000a */
[----:B------:R-:W-:-:S04]  /*0360*/  FFMA R9, R9, R14, R11 ;  /* 0x0000000e09097223 */ /* 0x000fc8000000000b */
[----:B------:R-:W-:Y:S02]  /*0370*/  FSETP.GEU.AND P0, PT, R8, RZ, PT ;  /* 0x000000ff0800720b */ /* 0x000fe40003f0e000 */
[C---:B------:R-:W-:Y:S01]  /*0380*/  FSETP.GEU.AND P1, PT, R9.reuse, RZ, PT ;  /* 0x000000ff0900720b */ /* 0x040fe20003f2e000 */
[----:B-1----:R-:W-:Y:S01]  /*0390*/  IMAD.WIDE R2, R0, 0x4, R2 ;  /* 0x0000000400027825 */ /* 0x002fe200078e0202 */
[----:B------:R-:W-:Y:S02]  /*03a0*/  FSEL R8, R8, RZ, P0 ;  /* 0x000000ff08087208 */ /* 0x000fe40000000000 */
[----:B------:R-:W-:-:S05]  /*03b0*/  FSEL R9, R9, RZ, P1 ;  /* 0x000000ff09097208 */ /* 0x000fca0000800000 */
[----:B------:R-:W-:Y:S01]  /*03c0*/  STG.E.64 desc[UR4][R2.64], R8 ;  /* 0x0000000802007986 */ /* 0x000fe2000c101b04 */
[----:B------:R-:W-:Y:S05]  /*03d0*/  EXIT ;  /* 0x000000000000794d */ /* 0x000fea0003800000 */
.L_x_0:
[----:B------:R-:W-:-:S00]  /*03e0*/  BRA `(.L_x_0) ;  /* 0xfffffffc00fc7947 */ /* 0x000fc0000383ffff */
[----:B------:R-:W-:-:S00]  /*03f0*/  NOP ;  /* 0x0000000000007918 */ /* 0x000fc00000000000 */
        /* <DEDUP_REMOVED lines=8> */
.L_x_1:


//--------------------- .nv.global.init           --------------------------
	.section	.nv.global.init,"aw",@progbits
.nv.global.init:
	.type		_$_str,@object
	.size		_$_str,(_$_str_$_2 - _$_str)
_$_str:
        /*0000*/ 	.byte	0x5f, 0x5f, 0x43, 0x55, 0x44, 0x41, 0x5f, 0x46, 0x54, 0x5a, 0x00
	.type		_$_str_$_2,@object
	.size		_$_str_$_2,(.L_1 - _$_str_$_2)
_$_str_$_2:
        /*000b*/ 	.byte	0x5f, 0x5f, 0x43, 0x55, 0x44, 0x41, 0x5f, 0x50, 0x52, 0x45, 0x43, 0x5f, 0x53, 0x51, 0x52, 0x54
        /*001b*/ 	.byte	0x00
.L_1:


//--------------------- .nv.constant0.triton_poi_fused__native_batch_norm_legit_no_training_relu_19 --------------------------
	.section	.nv.constant0.triton_poi_fused__native_batch_norm_legit_no_training_relu_19,"a",@progbits
	.sectionflags	@""
	.align	4
.nv.constant0.triton_poi_fused__native_batch_norm_legit_no_training_relu_19:
	.zero		580
